//
// Generated by NVIDIA NVVM Compiler
//
// Compiler Build ID: CL-36424714
// Cuda compilation tools, release 13.0, V13.0.88
// Based on NVVM 20.0.0
//

.version 9.0
.target sm_100
.address_size 64

	// .globl	patch
.extern .func __assertfail
(
	.param .b64 __assertfail_param_0,
	.param .b64 __assertfail_param_1,
	.param .b32 __assertfail_param_2,
	.param .b64 __assertfail_param_3,
	.param .b64 __assertfail_param_4
)
;
.global .align 1 .b8 __unnamed_1[88] = {118, 111, 105, 100, 32, 112, 97, 116, 99, 104, 40, 102, 108, 111, 97, 116, 50, 32, 42, 44, 32, 102, 108, 111, 97, 116, 50, 32, 42, 44, 32, 99, 111, 110, 115, 116, 32, 102, 108, 111, 97, 116, 50, 32, 42, 44, 32, 105, 110, 116, 44, 32, 105, 110, 116, 44, 32, 105, 110, 116, 44, 32, 105, 110, 116, 44, 32, 105, 110, 116, 44, 32, 105, 110, 116, 44, 32, 95, 95, 110, 118, 95, 98, 111, 111, 108, 41};
.global .align 1 .b8 $str[57] = {49, 46, 48, 102, 32, 62, 61, 32, 115, 120, 102, 32, 38, 38, 32, 115, 120, 102, 32, 62, 61, 32, 48, 46, 48, 102, 32, 38, 38, 32, 49, 46, 48, 102, 32, 62, 61, 32, 115, 121, 102, 32, 38, 38, 32, 115, 121, 102, 32, 62, 61, 32, 48, 46, 48, 102};
.global .align 1 .b8 $str$1[27] = {47, 116, 109, 112, 47, 115, 97, 115, 115, 95, 99, 117, 95, 106, 119, 110, 98, 50, 56, 107, 101, 47, 107, 46, 99, 117};

.visible .entry patch(
	.param .u64 .ptr .align 1 patch_param_0,
	.param .u64 .ptr .align 1 patch_param_1,
	.param .u64 .ptr .align 1 patch_param_2,
	.param .u32 patch_param_3,
	.param .u32 patch_param_4,
	.param .u32 patch_param_5,
	.param .u32 patch_param_6,
	.param .u32 patch_param_7,
	.param .u32 patch_param_8,
	.param .u8 patch_param_9
)
{
	.reg .pred 	%p<20>;
	.reg .b16 	%rs<2>;
	.reg .b32 	%r<28>;
	.reg .b32 	%f<74>;
	.reg .b64 	%rd<29>;

	ld.param.u64 	%rd4, [patch_param_0];
	ld.param.u64 	%rd5, [patch_param_1];
	ld.param.u64 	%rd3, [patch_param_2];
	ld.param.u32 	%r13, [patch_param_3];
	ld.param.u32 	%r8, [patch_param_4];
	ld.param.u32 	%r9, [patch_param_5];
	ld.param.u32 	%r10, [patch_param_6];
	ld.param.u32 	%r11, [patch_param_7];
	ld.param.u32 	%r12, [patch_param_8];
	ld.param.s8 	%rs1, [patch_param_9];
	cvta.to.global.u64 	%rd1, %rd5;
	cvta.to.global.u64 	%rd2, %rd4;
	mov.u32 	%r14, %tid.x;
	mov.u32 	%r15, %ntid.x;
	mov.u32 	%r16, %ctaid.x;
	mad.lo.s32 	%r1, %r15, %r16, %r14;
	mov.u32 	%r2, %ctaid.y;
	mov.u32 	%r3, %ctaid.z;
	mul.lo.s32 	%r17, %r11, %r11;
	setp.ge.s32 	%p1, %r1, %r17;
	setp.ge.s32 	%p2, %r2, %r10;
	or.pred  	%p3, %p2, %p1;
	setp.ge.s32 	%p4, %r3, %r13;
	or.pred  	%p5, %p4, %p3;
	@%p5 bra 	$L__BB0_10;
	cvta.to.global.u64 	%rd6, %rd3;
	div.s32 	%r5, %r1, %r11;
	mul.lo.s32 	%r18, %r5, %r11;
	sub.s32 	%r4, %r1, %r18;
	sub.s32 	%r19, %r12, %r11;
	shr.u32 	%r20, %r19, 31;
	add.s32 	%r21, %r19, %r20;
	shr.s32 	%r22, %r21, 1;
	mad.lo.s32 	%r23, %r10, %r3, %r2;
	mad.lo.s32 	%r24, %r23, %r12, %r22;
	add.s32 	%r25, %r24, %r5;
	add.s32 	%r26, %r4, %r22;
	mad.lo.s32 	%r6, %r25, %r12, %r26;
	mul.wide.u32 	%rd7, %r23, 8;
	add.s64 	%rd8, %rd6, %rd7;
	ld.global.v2.f32 	{%f1, %f2}, [%rd8];
	cvt.rmi.f32.f32 	%f3, %f2;
	cvt.rmi.f32.f32 	%f9, %f1;
	cvt.rn.f32.s32 	%f5, %r9;
	cvt.rn.f32.s32 	%f6, %r11;
	add.f32 	%f10, %f3, %f6;
	setp.ge.f32 	%p6, %f10, %f5;
	min.f32 	%f11, %f3, %f9;
	setp.lt.f32 	%p7, %f11, 0f00000000;
	or.pred  	%p8, %p7, %p6;
	@%p8 bra 	$L__BB0_3;
	cvt.rn.f32.s32 	%f12, %r8;
	add.f32 	%f13, %f9, %f6;
	setp.ltu.f32 	%p9, %f13, %f12;
	@%p9 bra 	$L__BB0_5;
$L__BB0_3:
	setp.eq.s16 	%p19, %rs1, 0;
	@%p19 bra 	$L__BB0_10;
	mul.wide.s32 	%rd27, %r6, 8;
	add.s64 	%rd28, %rd1, %rd27;
	mov.f32 	%f73, 0f00000000;
	st.global.v2.f32 	[%rd28], {%f73, %f73};
	bra.uni 	$L__BB0_10;
$L__BB0_5:
	cvt.rn.f32.s32 	%f14, %r4;
	add.f32 	%f15, %f3, %f14;
	cvt.rn.f32.s32 	%f16, %r5;
	add.f32 	%f17, %f9, %f16;
	mul.lo.s32 	%r27, %r8, %r3;
	cvt.rn.f32.s32 	%f18, %r27;
	add.f32 	%f19, %f17, %f18;
	fma.rn.f32 	%f20, %f19, %f5, %f15;
	cvt.rzi.s32.f32 	%r7, %f20;
	sub.f32 	%f7, %f2, %f3;
	sub.f32 	%f8, %f1, %f9;
	setp.le.f32 	%p10, %f7, 0f3F800000;
	setp.ge.f32 	%p11, %f7, 0f00000000;
	and.pred  	%p12, %p10, %p11;
	setp.le.f32 	%p13, %f8, 0f3F800000;
	setp.ge.f32 	%p14, %f8, 0f00000000;
	and.pred  	%p15, %p13, %p14;
	and.pred  	%p17, %p12, %p15;
	@%p17 bra 	$L__BB0_7;
	mov.u64 	%rd9, $str;
	cvta.global.u64 	%rd10, %rd9;
	mov.u64 	%rd11, $str$1;
	cvta.global.u64 	%rd12, %rd11;
	mov.u64 	%rd13, __unnamed_1;
	cvta.global.u64 	%rd14, %rd13;
	{ // callseq 0, 0
	.param .b64 param0;
	st.param.b64 	[param0], %rd10;
	.param .b64 param1;
	st.param.b64 	[param1], %rd12;
	.param .b32 param2;
	st.param.b32 	[param2], 59;
	.param .b64 param3;
	st.param.b64 	[param3], %rd14;
	.param .b64 param4;
	st.param.b64 	[param4], 1;
	call.uni 
	__assertfail, 
	(
	param0, 
	param1, 
	param2, 
	param3, 
	param4
	);
	} // callseq 0
$L__BB0_7:
	setp.eq.s16 	%p18, %rs1, 0;
	@%p18 bra 	$L__BB0_9;
	mul.wide.s32 	%rd15, %r7, 8;
	add.s64 	%rd16, %rd2, %rd15;
	ld.global.v2.f32 	{%f21, %f22}, [%rd16];
	mov.f32 	%f23, 0f3F800000;
	sub.f32 	%f24, %f23, %f7;
	mul.f32 	%f25, %f24, %f21;
	sub.f32 	%f26, %f23, %f8;
	ld.global.f32 	%f27, [%rd16+8];
	mul.f32 	%f28, %f7, %f27;
	mul.f32 	%f29, %f26, %f28;
	fma.rn.f32 	%f30, %f26, %f25, %f29;
	mul.wide.s32 	%rd17, %r9, 8;
	add.s64 	%rd18, %rd16, %rd17;
	ld.global.v2.f32 	{%f31, %f32}, [%rd18];
	mul.f32 	%f33, %f24, %f31;
	fma.rn.f32 	%f34, %f8, %f33, %f30;
	ld.global.f32 	%f35, [%rd18+8];
	mul.f32 	%f36, %f7, %f35;
	fma.rn.f32 	%f37, %f8, %f36, %f34;
	mul.wide.s32 	%rd19, %r6, 8;
	add.s64 	%rd20, %rd1, %rd19;
	mul.f32 	%f38, %f24, %f22;
	ld.global.f32 	%f39, [%rd16+12];
	mul.f32 	%f40, %f7, %f39;
	mul.f32 	%f41, %f26, %f40;
	fma.rn.f32 	%f42, %f26, %f38, %f41;
	mul.f32 	%f43, %f24, %f32;
	fma.rn.f32 	%f44, %f8, %f43, %f42;
	ld.global.f32 	%f45, [%rd18+12];
	mul.f32 	%f46, %f7, %f45;
	fma.rn.f32 	%f47, %f8, %f46, %f44;
	st.global.v2.f32 	[%rd20], {%f37, %f47};
	bra.uni 	$L__BB0_10;
$L__BB0_9:
	mul.wide.s32 	%rd21, %r6, 8;
	add.s64 	%rd22, %rd1, %rd21;
	ld.global.v2.f32 	{%f48, %f49}, [%rd22];
	mul.wide.s32 	%rd23, %r7, 8;
	add.s64 	%rd24, %rd2, %rd23;
	mov.f32 	%f50, 0f3F800000;
	sub.f32 	%f51, %f50, %f7;
	mul.f32 	%f52, %f51, %f48;
	sub.f32 	%f53, %f50, %f8;
	mul.f32 	%f54, %f53, %f52;
	atom.global.add.f32 	%f55, [%rd24], %f54;
	mul.f32 	%f56, %f51, %f49;
	mul.f32 	%f57, %f53, %f56;
	atom.global.add.f32 	%f58, [%rd24+4], %f57;
	mul.f32 	%f59, %f7, %f49;
	mul.f32 	%f60, %f53, %f59;
	atom.global.add.f32 	%f61, [%rd24+12], %f60;
	mul.f32 	%f62, %f7, %f48;
	mul.f32 	%f63, %f53, %f62;
	atom.global.add.f32 	%f64, [%rd24+8], %f63;
	mul.wide.s32 	%rd25, %r9, 8;
	add.s64 	%rd26, %rd24, %rd25;
	mul.f32 	%f65, %f8, %f52;
	atom.global.add.f32 	%f66, [%rd26], %f65;
	mul.f32 	%f67, %f8, %f56;
	atom.global.add.f32 	%f68, [%rd26+4], %f67;
	mul.f32 	%f69, %f8, %f62;
	atom.global.add.f32 	%f70, [%rd26+8], %f69;
	mul.f32 	%f71, %f8, %f59;
	atom.global.add.f32 	%f72, [%rd26+12], %f71;
$L__BB0_10:
	ret;

}


// ===== COMPILED SASS (sm_100) =====

	.target	sm_100

	.elftype	@"ET_EXEC"


//--------------------- .note.nv.tkinfo           --------------------------
	.section	.note.nv.tkinfo,"",@"SHT_NOTE"
	.sectionflags	@"SHF_NOTE_NV_TKINFO"
	.tkinfo
        /*0018*/ 	.word	0x00000002
        /*0030*/ 	.string	""
        /*0030*/ 	.string	"ptxas"
        /*0030*/ 	.string	"Cuda compilation tools, release 13.0, V13.0.88"
        /*0030*/ 	.string	"Build cuda_13.0.r13.0/compiler.36424714_0"
        /*0030*/ 	.string	"-arch sm_100 -m 64 "



//--------------------- .note.nv.cuinfo           --------------------------
	.section	.note.nv.cuinfo,"",@"SHT_NOTE"
	.sectionflags	@"SHF_NOTE_NV_CUINFO"
        /*0018*/ 	.short	0x0002
        /*001a*/ 	.short	0x0064
        /*001c*/ 	.short	0x0082
	.zero		2


//--------------------- .nv.info                  --------------------------
	.section	.nv.info,"",@"SHT_CUDA_INFO"
	.align	4


	//----- nvinfo : EIATTR_REGCOUNT
	.align		4
        /*0000*/ 	.byte	0x04, 0x2f
        /*0002*/ 	.short	(.L_4 - .L_3)
	.align		4
.L_3:
        /*0004*/ 	.word	index@(patch)
        /*0008*/ 	.word	0x0000001a


	//----- nvinfo : EIATTR_FRAME_SIZE
	.align		4
.L_4:
        /*000c*/ 	.byte	0x04, 0x11
        /*000e*/ 	.short	(.L_6 - .L_5)
	.align		4
.L_5:
        /*0010*/ 	.word	index@(patch)
        /*0014*/ 	.word	0x00000000


	//----- nvinfo : EIATTR_MIN_STACK_SIZE
	.align		4
.L_6:
        /*0018*/ 	.byte	0x04, 0x12
        /*001a*/ 	.short	(.L_8 - .L_7)
	.align		4
.L_7:
        /*001c*/ 	.word	index@(patch)
        /*0020*/ 	.word	0x00000000
.L_8:


//--------------------- .nv.compat                --------------------------
	.section	.nv.compat,"",@"SHT_CUDA_COMPAT_INFO"
	.align	4
        /*0000*/ 	.byte	0x02, 0x09, 0x00, 0x00, 0x02, 0x02, 0x01, 0x00, 0x02, 0x05, 0x05, 0x00, 0x03, 0x07, 0x01, 0x01
        /*0010*/ 	.byte	0x02, 0x03, 0x00, 0x00, 0x02, 0x06, 0x01, 0x00, 0x04, 0x0b, 0x08, 0x00, 0x09, 0x00, 0x00, 0x00
        /*0020*/ 	.byte	0x00, 0x00, 0x00, 0x00


//--------------------- .nv.info.patch            --------------------------
	.section	.nv.info.patch,"",@"SHT_CUDA_INFO"
	.sectionflags	@""
	.align	4


	//----- nvinfo : EIATTR_CUDA_API_VERSION
	.align		4
        /*0000*/ 	.byte	0x04, 0x37
        /*0002*/ 	.short	(.L_10 - .L_9)
.L_9:
        /*0004*/ 	.word	0x00000082


	//----- nvinfo : EIATTR_KPARAM_INFO
	.align		4
.L_10:
        /*0008*/ 	.byte	0x04, 0x17
        /*000a*/ 	.short	(.L_12 - .L_11)
.L_11:
        /*000c*/ 	.word	0x00000000
        /*0010*/ 	.short	0x0009
        /*0012*/ 	.short	0x0030
        /*0014*/ 	.byte	0x00, 0xf0, 0x05, 0x00


	//----- nvinfo : EIATTR_KPARAM_INFO
	.align		4
.L_12:
        /*0018*/ 	.byte	0x04, 0x17
        /*001a*/ 	.short	(.L_14 - .L_13)
.L_13:
        /*001c*/ 	.word	0x00000000
        /*0020*/ 	.short	0x0008
        /*0022*/ 	.short	0x002c
        /*0024*/ 	.byte	0x00, 0xf0, 0x11, 0x00


	//----- nvinfo : EIATTR_KPARAM_INFO
	.align		4
.L_14:
        /*0028*/ 	.byte	0x04, 0x17
        /*002a*/ 	.short	(.L_16 - .L_15)
.L_15:
        /*002c*/ 	.word	0x00000000
        /*0030*/ 	.short	0x0007
        /*0032*/ 	.short	0x0028
        /*0034*/ 	.byte	0x00, 0xf0, 0x11, 0x00


	//----- nvinfo : EIATTR_KPARAM_INFO
	.align		4
.L_16:
        /*0038*/ 	.byte	0x04, 0x17
        /*003a*/ 	.short	(.L_18 - .L_17)
.L_17:
        /*003c*/ 	.word	0x00000000
        /*0040*/ 	.short	0x0006
        /*0042*/ 	.short	0x0024
        /*0044*/ 	.byte	0x00, 0xf0, 0x11, 0x00


	//----- nvinfo : EIATTR_KPARAM_INFO
	.align		4
.L_18:
        /*0048*/ 	.byte	0x04, 0x17
        /*004a*/ 	.short	(.L_20 - .L_19)
.L_19:
        /*004c*/ 	.word	0x00000000
        /*0050*/ 	.short	0x0005
        /*0052*/ 	.short	0x0020
        /*0054*/ 	.byte	0x00, 0xf0, 0x11, 0x00


	//----- nvinfo : EIATTR_KPARAM_INFO
	.align		4
.L_20:
        /*0058*/ 	.byte	0x04, 0x17
        /*005a*/ 	.short	(.L_22 - .L_21)
.L_21:
        /*005c*/ 	.word	0x00000000
        /*0060*/ 	.short	0x0004
        /*0062*/ 	.short	0x001c
        /*0064*/ 	.byte	0x00, 0xf0, 0x11, 0x00


	//----- nvinfo : EIATTR_KPARAM_INFO
	.align		4
.L_22:
        /*0068*/ 	.byte	0x04, 0x17
        /*006a*/ 	.short	(.L_24 - .L_23)
.L_23:
        /*006c*/ 	.word	0x00000000
        /*0070*/ 	.short	0x0003
        /*0072*/ 	.short	0x0018
        /*0074*/ 	.byte	0x00, 0xf0, 0x11, 0x00


	//----- nvinfo : EIATTR_KPARAM_INFO
	.align		4
.L_24:
        /*0078*/ 	.byte	0x04, 0x17
        /*007a*/ 	.short	(.L_26 - .L_25)
.L_25:
        /*007c*/ 	.word	0x00000000
        /*0080*/ 	.short	0x0002
        /*0082*/ 	.short	0x0010
        /*0084*/ 	.byte	0x00, 0xf5, 0x21, 0x00


	//----- nvinfo : EIATTR_KPARAM_INFO
	.align		4
.L_26:
        /*0088*/ 	.byte	0x04, 0x17
        /*008a*/ 	.short	(.L_28 - .L_27)
.L_27:
        /*008c*/ 	.word	0x00000000
        /*0090*/ 	.short	0x0001
        /*0092*/ 	.short	0x0008
        /*0094*/ 	.byte	0x00, 0xf5, 0x21, 0x00


	//----- nvinfo : EIATTR_KPARAM_INFO
	.align		4
.L_28:
        /*0098*/ 	.byte	0x04, 0x17
        /*009a*/ 	.short	(.L_30 - .L_29)
.L_29:
        /*009c*/ 	.word	0x00000000
        /*00a0*/ 	.short	0x0000
        /*00a2*/ 	.short	0x0000
        /*00a4*/ 	.byte	0x00, 0xf5, 0x21, 0x00


	//----- nvinfo : EIATTR_SPARSE_MMA_MASK
	.align		4
.L_30:
        /*00a8*/ 	.byte	0x03, 0x50
        /*00aa*/ 	.short	0x0000


	//----- nvinfo : EIATTR_MAXREG_COUNT
	.align		4
        /*00ac*/ 	.byte	0x03, 0x1b
        /*00ae*/ 	.short	0x00ff


	//----- nvinfo : EIATTR_EXTERNS
	.align		4
        /*00b0*/ 	.byte	0x04, 0x0f
        /*00b2*/ 	.short	(.L_32 - .L_31)


	//   ....[0]....
	.align		4
.L_31:
        /*00b4*/ 	.word	index@(__assertfail)


	//----- nvinfo : EIATTR_MERCURY_ISA_VERSION
	.align		4
.L_32:
        /*00b8*/ 	.byte	0x03, 0x5f
        /*00ba*/ 	.short	0x0101


	//----- nvinfo : EIATTR_VRC_CTA_INIT_COUNT
	.align		4
        /*00bc*/ 	.byte	0x02, 0x4a
	.zero		1
	.zero		1


	//----- nvinfo : EIATTR_SYSCALL_OFFSETS
	.align		4
        /*00c0*/ 	.byte	0x04, 0x46
        /*00c2*/ 	.short	(.L_34 - .L_33)


	//   ....[0]....
.L_33:
        /*00c4*/ 	.word	0x000006c0


	//----- nvinfo : EIATTR_EXIT_INSTR_OFFSETS
	.align		4
.L_34:
        /*00c8*/ 	.byte	0x04, 0x1c
        /*00ca*/ 	.short	(.L_36 - .L_35)


	//   ....[0]....
.L_35:
        /*00cc*/ 	.word	0x000000e0


	//   ....[1]....
        /*00d0*/ 	.word	0x00000480


	//   ....[2]....
        /*00d4*/ 	.word	0x000004c0


	//   ....[3]....
        /*00d8*/ 	.word	0x000008e0


	//   ....[4]....
        /*00dc*/ 	.word	0x00000ac0


	//----- nvinfo : EIATTR_CRS_STACK_SIZE
	.align		4
.L_36:
        /*00e0*/ 	.byte	0x04, 0x1e
        /*00e2*/ 	.short	(.L_38 - .L_37)
.L_37:
        /*00e4*/ 	.word	0x00000000


	//----- nvinfo : EIATTR_CBANK_PARAM_SIZE
	.align		4
.L_38:
        /*00e8*/ 	.byte	0x03, 0x19
        /*00ea*/ 	.short	0x0031


	//----- nvinfo : EIATTR_PARAM_CBANK
	.align		4
        /*00ec*/ 	.byte	0x04, 0x0a
        /*00ee*/ 	.short	(.L_40 - .L_39)
	.align		4
.L_39:
        /*00f0*/ 	.word	index@(.nv.constant0.patch)
        /*00f4*/ 	.short	0x0380
        /*00f6*/ 	.short	0x0031


	//----- nvinfo : EIATTR_SW_WAR
	.align		4
.L_40:
        /*00f8*/ 	.byte	0x04, 0x36
        /*00fa*/ 	.short	(.L_42 - .L_41)
.L_41:
        /*00fc*/ 	.word	0x00000008
.L_42:


//--------------------- .nv.callgraph             --------------------------
	.section	.nv.callgraph,"",@"SHT_CUDA_CALLGRAPH"
	.align	4
	.sectionentsize	8
	.align		4
        /*0000*/ 	.word	0x00000000
	.align		4
        /*0004*/ 	.word	0xffffffff
	.align		4
        /*0008*/ 	.word	index@(patch)
	.align		4
        /*000c*/ 	.word	index@(__assertfail)
	.align		4
        /*0010*/ 	.word	0x00000000
	.align		4
        /*0014*/ 	.word	0xfffffffe
	.align		4
        /*0018*/ 	.word	0x00000000
	.align		4
        /*001c*/ 	.word	0xfffffffd
	.align		4
        /*0020*/ 	.word	0x00000000
	.align		4
        /*0024*/ 	.word	0xfffffffc


//--------------------- .nv.constant4             --------------------------
	.section	.nv.constant4,"a",@progbits
	.align	8
	.align		8
.nv.constant4:
        /*0000*/ 	.dword	__assertfail
	.align		8
        /*0008*/ 	.dword	__unnamed_1
	.align		8
        /*0010*/ 	.dword	$str
	.align		8
        /*0018*/ 	.dword	$str$1


//--------------------- .text.patch               --------------------------
	.section	.text.patch,"ax",@progbits
	.align	128
        .global         patch
        .type           patch,@function
        .size           patch,(.L_x_4 - patch)
        .other          patch,@"STO_CUDA_ENTRY STV_DEFAULT"
patch:
.text.patch:
[----:B------:R-:W0:Y:S01]  /*0000*/  LDC R1, c[0x0][0x37c] ;  /* 0x0000df00ff017b82 */ /* 0x000e220000000800 */
[----:B------:R-:W1:Y:S07]  /*0010*/  S2R R2, SR_TID.X ;  /* 0x0000000000027919 */ /* 0x000e6e0000002100 */
[----:B------:R-:W2:Y:S01]  /*0020*/  LDC R3, c[0x0][0x3a8] ;  /* 0x0000ea00ff037b82 */ /* 0x000ea20000000800 */
[----:B------:R-:W1:Y:S01]  /*0030*/  LDCU UR4, c[0x0][0x360] ;  /* 0x00006c00ff0477ac */ /* 0x000e620008000800 */
[----:B------:R-:W1:Y:S01]  /*0040*/  S2R R5, SR_CTAID.X ;  /* 0x0000000000057919 */ /* 0x000e620000002500 */
[----:B------:R-:W3:Y:S01]  /*0050*/  LDCU UR6, c[0x0][0x398] ;  /* 0x00007300ff0677ac */ /* 0x000ee20008000800 */
[----:B------:R-:W3:Y:S04]  /*0060*/  S2R R0, SR_CTAID.Z ;  /* 0x0000000000007919 */ /* 0x000ee80000002700 */
[----:B------:R-:W4:Y:S08]  /*0070*/  S2UR UR5, SR_CTAID.Y ;  /* 0x00000000000579c3 */ /* 0x000f300000002600 */
[----:B------:R-:W4:Y:S01]  /*0080*/  LDC R7, c[0x0][0x3a4] ;  /* 0x0000e900ff077b82 */ /* 0x000f220000000800 */
[----:B-1----:R-:W-:-:S02]  /*0090*/  IMAD R2, R5, UR4, R2 ;  /* 0x0000000405027c24 */ /* 0x002fc4000f8e0202 */
[----:B--2---:R-:W-:-:S05]  /*00a0*/  IMAD R5, R3, R3, RZ ;  /* 0x0000000303057224 */ /* 0x004fca00078e02ff */
[----:B------:R-:W-:-:S04]  /*00b0*/  ISETP.GE.AND P0, PT, R2, R5, PT ;  /* 0x000000050200720c */ /* 0x000fc80003f06270 */
[----:B----4-:R-:W-:-:S04]  /*00c0*/  ISETP.LE.OR P0, PT, R7, UR5, P0 ;  /* 0x0000000507007c0c */ /* 0x010fc80008703670 */
[----:B---3--:R-:W-:-:S13]  /*00d0*/  ISETP.GE.OR P0, PT, R0, UR6, P0 ;  /* 0x0000000600007c0c */ /* 0x008fda0008706670 */
[----:B0-----:R-:W-:Y:S05]  /*00e0*/  @P0 EXIT ;  /* 0x000000000000094d */ /* 0x001fea0003800000 */
[----:B------:R-:W0:Y:S01]  /*00f0*/  LDC.64 R18, c[0x0][0x390] ;  /* 0x0000e400ff127b82 */ /* 0x000e220000000a00 */
[----:B------:R-:W1:Y:S01]  /*0100*/  LDCU.64 UR36, c[0x0][0x358] ;  /* 0x00006b00ff2477ac */ /* 0x000e620008000a00 */
[----:B------:R-:W-:Y:S01]  /*0110*/  IMAD R4, R0, R7, UR5 ;  /* 0x0000000500047e24 */ /* 0x000fe2000f8e0207 */
[----:B------:R-:W-:Y:S02]  /*0120*/  IABS R8, R3 ;  /* 0x0000000300087213 */ /* 0x000fe40000000000 */
[----:B------:R-:W-:Y:S01]  /*0130*/  IABS R10, R2 ;  /* 0x00000002000a7213 */ /* 0x000fe20000000000 */
[----:B------:R-:W2:Y:S01]  /*0140*/  LDCU UR4, c[0x0][0x3ac] ;  /* 0x00007580ff0477ac */ /* 0x000ea20008000800 */
[----:B------:R-:W3:Y:S01]  /*0150*/  LDCU UR5, c[0x0][0x3a0] ;  /* 0x00007400ff0577ac */ /* 0x000ee20008000800 */
[----:B------:R-:W4:Y:S01]  /*0160*/  LDCU UR6, c[0x0][0x39c] ;  /* 0x00007380ff0677ac */ /* 0x000f220008000800 */
[----:B0-----:R-:W-:-:S06]  /*0170*/  IMAD.WIDE.U32 R18, R4, 0x8, R18 ;  /* 0x0000000804127825 */ /* 0x001fcc00078e0012 */
[----:B-1----:R-:W5:Y:S01]  /*0180*/  LDG.E.64 R18, desc[UR36][R18.64] ;  /* 0x0000002412127981 */ /* 0x002f62000c1e1b00 */
[----:B------:R-:W0:Y:S08]  /*0190*/  I2F.RP R5, R8 ;  /* 0x0000000800057306 */ /* 0x000e300000209400 */
[----:B0-----:R-:W0:Y:S02]  /*01a0*/  MUFU.RCP R5, R5 ;  /* 0x0000000500057308 */ /* 0x001e240000001000 */
[----:B0-----:R-:W-:-:S06]  /*01b0*/  IADD3 R6, PT, PT, R5, 0xffffffe, RZ ;  /* 0x0ffffffe05067810 */ /* 0x001fcc0007ffe0ff */
[----:B------:R0:W1:Y:S02]  /*01c0*/  F2I.FTZ.U32.TRUNC.NTZ R7, R6 ;  /* 0x0000000600077305 */ /* 0x000064000021f000 */
[----:B0-----:R-:W-:Y:S01]  /*01d0*/  HFMA2 R6, -RZ, RZ, 0, 0 ;  /* 0x00000000ff067431 */ /* 0x001fe200000001ff */
[----:B-1----:R-:W-:-:S05]  /*01e0*/  IADD3 R9, PT, PT, RZ, -R7, RZ ;  /* 0x80000007ff097210 */ /* 0x002fca0007ffe0ff */
[----:B------:R-:W-:-:S04]  /*01f0*/  IMAD R9, R9, R8, RZ ;  /* 0x0000000809097224 */ /* 0x000fc800078e02ff */
[----:B------:R-:W-:Y:S01]  /*0200*/  IMAD.HI.U32 R7, R7, R9, R6 ;  /* 0x0000000907077227 */ /* 0x000fe200078e0006 */
[----:B------:R-:W-:Y:S02]  /*0210*/  MOV R9, R10 ;  /* 0x0000000a00097202 */ /* 0x000fe40000000f00 */
[----:B---3--:R-:W-:-:S03]  /*0220*/  I2FP.F32.S32 R6, UR5 ;  /* 0x0000000500067c45 */ /* 0x008fc60008201400 */
[----:B------:R-:W-:-:S05]  /*0230*/  IMAD.HI.U32 R7, R7, R9, RZ ;  /* 0x0000000907077227 */ /* 0x000fca00078e00ff */
[----:B------:R-:W-:-:S05]  /*0240*/  IADD3 R5, PT, PT, -R7, RZ, RZ ;  /* 0x000000ff07057210 */ /* 0x000fca0007ffe1ff */
[----:B------:R-:W-:Y:S01]  /*0250*/  IMAD R5, R8, R5, R9 ;  /* 0x0000000508057224 */ /* 0x000fe200078e0209 */
[----:B------:R-:W-:-:S04]  /*0260*/  I2FP.F32.S32 R9, R3 ;  /* 0x0000000300097245 */ /* 0x000fc80000201400 */
[----:B------:R-:W-:-:S13]  /*0270*/  ISETP.GT.U32.AND P2, PT, R8, R5, PT ;  /* 0x000000050800720c */ /* 0x000fda0003f44070 */
[-C--:B------:R-:W-:Y:S02]  /*0280*/  @!P2 IADD3 R5, PT, PT, R5, -R8.reuse, RZ ;  /* 0x800000080505a210 */ /* 0x080fe40007ffe0ff */
[----:B------:R-:W-:Y:S02]  /*0290*/  @!P2 IADD3 R7, PT, PT, R7, 0x1, RZ ;  /* 0x000000010707a810 */ /* 0x000fe40007ffe0ff */
[----:B------:R-:W-:Y:S02]  /*02a0*/  ISETP.GE.U32.AND P0, PT, R5, R8, PT ;  /* 0x000000080500720c */ /* 0x000fe40003f06070 */
[----:B------:R-:W-:Y:S02]  /*02b0*/  LOP3.LUT R5, R2, R3, RZ, 0x3c, !PT ;  /* 0x0000000302057212 */ /* 0x000fe400078e3cff */
[----:B------:R-:W-:Y:S02]  /*02c0*/  ISETP.NE.AND P2, PT, R3, RZ, PT ;  /* 0x000000ff0300720c */ /* 0x000fe40003f45270 */
[----:B------:R-:W-:-:S07]  /*02d0*/  ISETP.GE.AND P1, PT, R5, RZ, PT ;  /* 0x000000ff0500720c */ /* 0x000fce0003f26270 */
[----:B------:R-:W-:-:S04]  /*02e0*/  @P0 IADD3 R7, PT, PT, R7, 0x1, RZ ;  /* 0x0000000107070810 */ /* 0x000fc80007ffe0ff */
[----:B------:R-:W-:Y:S02]  /*02f0*/  MOV R13, R7 ;  /* 0x00000007000d7202 */ /* 0x000fe40000000f00 */
[----:B--2---:R-:W-:Y:S02]  /*0300*/  IADD3 R7, PT, PT, -R3, UR4, RZ ;  /* 0x0000000403077c10 */ /* 0x004fe4000fffe1ff */
[----:B------:R-:W-:Y:S02]  /*0310*/  @!P1 IADD3 R13, PT, PT, -R13, RZ, RZ ;  /* 0x000000ff0d0d9210 */ /* 0x000fe40007ffe1ff */
[----:B------:R-:W-:Y:S02]  /*0320*/  LEA.HI R7, R7, R7, RZ, 0x1 ;  /* 0x0000000707077211 */ /* 0x000fe400078f08ff */
[----:B------:R-:W-:Y:S02]  /*0330*/  @!P2 LOP3.LUT R13, RZ, R3, RZ, 0x33, !PT ;  /* 0x00000003ff0da212 */ /* 0x000fe400078e33ff */
[----:B------:R-:W-:-:S05]  /*0340*/  SHF.R.S32.HI R7, RZ, 0x1, R7 ;  /* 0x00000001ff077819 */ /* 0x000fca0000011407 */
[----:B------:R-:W-:-:S05]  /*0350*/  IMAD R4, R4, UR4, R7 ;  /* 0x0000000404047c24 */ /* 0x000fca000f8e0207 */
[----:B------:R-:W-:Y:S01]  /*0360*/  IADD3 R4, PT, PT, R13, R4, RZ ;  /* 0x000000040d047210 */ /* 0x000fe20007ffe0ff */
[----:B-----5:R-:W0:Y:S08]  /*0370*/  FRND.FLOOR R8, R19 ;  /* 0x0000001300087307 */ /* 0x020e300000205000 */
[----:B------:R-:W1:Y:S01]  /*0380*/  FRND.FLOOR R5, R18 ;  /* 0x0000001200057307 */ /* 0x000e620000205000 */
[----:B0-----:R-:W-:-:S05]  /*0390*/  FADD R11, R8, R9 ;  /* 0x00000009080b7221 */ /* 0x001fca0000000000 */
[----:B------:R-:W-:Y:S02]  /*03a0*/  FSETP.GE.AND P0, PT, R11, R6, PT ;  /* 0x000000060b00720b */ /* 0x000fe40003f06000 */
[----:B------:R-:W-:Y:S01]  /*03b0*/  IADD3 R11, PT, PT, -R13, RZ, RZ ;  /* 0x000000ff0d0b7210 */ /* 0x000fe20007ffe1ff */
[----:B-1----:R-:W-:Y:S01]  /*03c0*/  FADD R10, R5, R9 ;  /* 0x00000009050a7221 */ /* 0x002fe20000000000 */
[----:B----4-:R-:W-:Y:S02]  /*03d0*/  I2FP.F32.S32 R9, UR6 ;  /* 0x0000000600097c45 */ /* 0x010fe40008201400 */
[----:B------:R-:W-:Y:S01]  /*03e0*/  FMNMX R14, R8, R5, PT ;  /* 0x00000005080e7209 */ /* 0x000fe20003800000 */
[----:B------:R-:W-:Y:S01]  /*03f0*/  IMAD R12, R3, R11, R2 ;  /* 0x0000000b030c7224 */ /* 0x000fe200078e0202 */
[----:B------:R-:W-:Y:S02]  /*0400*/  FSETP.LTU.AND P1, PT, R10, R9, PT ;  /* 0x000000090a00720b */ /* 0x000fe40003f29000 */
[----:B------:R-:W-:-:S02]  /*0410*/  FSETP.LT.OR P0, PT, R14, RZ, P0 ;  /* 0x000000ff0e00720b */ /* 0x000fc40000701400 */
[----:B------:R-:W-:-:S05]  /*0420*/  IADD3 R7, PT, PT, R12, R7, RZ ;  /* 0x000000070c077210 */ /* 0x000fca0007ffe0ff */
[----:B------:R-:W-:-:S06]  /*0430*/  IMAD R16, R4, UR4, R7 ;  /* 0x0000000404107c24 */ /* 0x000fcc000f8e0207 */
[----:B------:R-:W-:Y:S05]  /*0440*/  @!P0 BRA P1, `(.L_x_0) ;  /* 0x0000000000208947 */ /* 0x000fea0000800000 */
[----:B------:R-:W0:Y:S02]  /*0450*/  LDCU.U8 UR4, c[0x0][0x3b0] ;  /* 0x00007600ff0477ac */ /* 0x000e240008000000 */
[----:B0-----:R-:W-:-:S06]  /*0460*/  UPRMT UR4, UR4, 0x8880, URZ ;  /* 0x0000888004047896 */ /* 0x001fcc00080000ff */
[----:B------:R-:W-:-:S13]  /*0470*/  ISETP.NE.AND P0, PT, RZ, UR4, PT ;  /* 0x00000004ff007c0c */ /* 0x000fda000bf05270 */
[----:B------:R-:W-:Y:S05]  /*0480*/  @!P0 EXIT ;  /* 0x000000000000894d */ /* 0x000fea0003800000 */
[----:B------:R-:W0:Y:S02]  /*0490*/  LDC.64 R2, c[0x0][0x388] ;  /* 0x0000e200ff027b82 */ /* 0x000e240000000a00 */
[----:B0-----:R-:W-:-:S05]  /*04a0*/  IMAD.WIDE R16, R16, 0x8, R2 ;  /* 0x0000000810107825 */ /* 0x001fca00078e0202 */
[----:B------:R-:W-:Y:S01]  /*04b0*/  STG.E.64 desc[UR36][R16.64], RZ ;  /* 0x000000ff10007986 */ /* 0x000fe2000c101b24 */
[----:B------:R-:W-:Y:S05]  /*04c0*/  EXIT ;  /* 0x000000000000794d */ /* 0x000fea0003800000 */
.L_x_0:
[----:B------:R-:W-:Y:S01]  /*04d0*/  IMAD R2, R0, UR6, RZ ;  /* 0x0000000600027c24 */ /* 0x000fe2000f8e02ff */
[----:B------:R-:W-:Y:S01]  /*04e0*/  I2FP.F32.S32 R0, R13 ;  /* 0x0000000d00007245 */ /* 0x000fe20000201400 */
[----:B------:R-:W-:Y:S01]  /*04f0*/  FADD R17, R19, -R8 ;  /* 0x8000000813117221 */ /* 0x000fe20000000000 */
[----:B------:R-:W-:Y:S01]  /*0500*/  I2FP.F32.S32 R3, R12 ;  /* 0x0000000c00037245 */ /* 0x000fe20000201400 */
[----:B------:R-:W-:Y:S01]  /*0510*/  FADD R18, R18, -R5 ;  /* 0x8000000512127221 */ /* 0x000fe20000000000 */
[----:B------:R-:W-:Y:S01]  /*0520*/  I2FP.F32.S32 R7, R2 ;  /* 0x0000000200077245 */ /* 0x000fe20000201400 */
[----:B------:R-:W-:Y:S01]  /*0530*/  FADD R0, R5, R0 ;  /* 0x0000000005007221 */ /* 0x000fe20000000000 */
[C---:B------:R-:W-:Y:S01]  /*0540*/  FSETP.GE.AND P0, PT, R17.reuse, RZ, PT ;  /* 0x000000ff1100720b */ /* 0x040fe20003f06000 */
[----:B------:R-:W-:Y:S01]  /*0550*/  FADD R3, R8, R3 ;  /* 0x0000000308037221 */ /* 0x000fe20000000000 */
[----:B------:R-:W-:Y:S01]  /*0560*/  FSETP.GE.AND P1, PT, R18, RZ, PT ;  /* 0x000000ff1200720b */ /* 0x000fe20003f26000 */
[----:B------:R-:W-:Y:S01]  /*0570*/  FADD R0, R0, R7 ;  /* 0x0000000700007221 */ /* 0x000fe20000000000 */
[----:B------:R-:W-:-:S02]  /*0580*/  FSETP.LE.AND P0, PT, R17, 1, P0 ;  /* 0x3f8000001100780b */ /* 0x000fc40000703000 */
[----:B------:R-:W-:Y:S01]  /*0590*/  FSETP.LE.AND P1, PT, R18, 1, P1 ;  /* 0x3f8000001200780b */ /* 0x000fe20000f23000 */
[----:B------:R-:W-:-:S04]  /*05a0*/  FFMA R0, R6, R0, R3 ;  /* 0x0000000006007223 */ /* 0x000fc80000000003 */
[----:B------:R0:W1:Y:S08]  /*05b0*/  F2I.TRUNC.NTZ R19, R0 ;  /* 0x0000000000137305 */ /* 0x000070000020f100 */
[----:B------:R-:W-:Y:S05]  /*05c0*/  @P1 BRA P0, `(.L_x_1) ;  /* 0x0000000000401947 */ /* 0x000fea0000000000 */
[----:B------:R-:W-:Y:S01]  /*05d0*/  MOV R2, 0x0 ;  /* 0x0000000000027802 */ /* 0x000fe20000000f00 */
[----:B------:R-:W2:Y:S01]  /*05e0*/  LDCU.64 UR4, c[0x4][0x10] ;  /* 0x01000200ff0477ac */ /* 0x000ea20008000a00 */
[----:B------:R-:W-:Y:S01]  /*05f0*/  HFMA2 R8, -RZ, RZ, 0, 3.516674041748046875e-06 ;  /* 0x0000003bff087431 */ /* 0x000fe200000001ff */
[----:B------:R-:W-:Y:S01]  /*0600*/  MOV R12, 0x1 ;  /* 0x00000001000c7802 */ /* 0x000fe20000000f00 */
[----:B------:R-:W-:Y:S01]  /*0610*/  HFMA2 R13, -RZ, RZ, 0, 0 ;  /* 0x00000000ff0d7431 */ /* 0x000fe200000001ff */
[----:B------:R-:W3:Y:S01]  /*0620*/  LDCU.64 UR6, c[0x4][0x18] ;  /* 0x01000300ff0677ac */ /* 0x000ee20008000a00 */
[----:B------:R-:W4:Y:S01]  /*0630*/  LDC.64 R2, c[0x4][R2] ;  /* 0x0100000002027b82 */ /* 0x000f220000000a00 */
[----:B------:R-:W5:Y:S01]  /*0640*/  LDCU.64 UR8, c[0x4][0x8] ;  /* 0x01000100ff0877ac */ /* 0x000f620008000a00 */
[----:B--2---:R-:W-:Y:S02]  /*0650*/  MOV R4, UR4 ;  /* 0x0000000400047c02 */ /* 0x004fe40008000f00 */
[----:B------:R-:W-:-:S02]  /*0660*/  MOV R5, UR5 ;  /* 0x0000000500057c02 */ /* 0x000fc40008000f00 */
[----:B---3--:R-:W-:Y:S02]  /*0670*/  MOV R6, UR6 ;  /* 0x0000000600067c02 */ /* 0x008fe40008000f00 */
[----:B------:R-:W-:Y:S02]  /*0680*/  MOV R7, UR7 ;  /* 0x0000000700077c02 */ /* 0x000fe40008000f00 */
[----:B-----5:R-:W-:Y:S02]  /*0690*/  MOV R10, UR8 ;  /* 0x00000008000a7c02 */ /* 0x020fe40008000f00 */
[----:B------:R-:W-:-:S07]  /*06a0*/  MOV R11, UR9 ;  /* 0x00000009000b7c02 */ /* 0x000fce0008000f00 */
[----:B------:R-:W-:-:S07]  /*06b0*/  LEPC R20, `(.L_x_1) ;  /* 0x000000001014794e */ /* 0x000fce0000000000 */
[----:B01--4-:R-:W-:Y:S05]  /*06c0*/  CALL.ABS.NOINC R2 ;  /* 0x0000000002007343 */ /* 0x013fea0003c00000 */
.L_x_1:
[----:B------:R-:W2:Y:S02]  /*06d0*/  LDCU.U8 UR4, c[0x0][0x3b0] ;  /* 0x00007600ff0477ac */ /* 0x000ea40008000000 */
[----:B--2---:R-:W-:-:S04]  /*06e0*/  UPRMT UR4, UR4, 0x8880, URZ ;  /* 0x0000888004047896 */ /* 0x004fc800080000ff */
[----:B------:R-:W-:-:S09]  /*06f0*/  UISETP.NE.AND UP0, UPT, UR4, URZ, UPT ;  /* 0x000000ff0400728c */ /* 0x000fd2000bf05270 */
[----:B------:R-:W-:Y:S05]  /*0700*/  BRA.U !UP0, `(.L_x_2) ;  /* 0x0000000108787547 */ /* 0x000fea000b800000 */
[----:B------:R-:W1:Y:S08]  /*0710*/  LDC.64 R10, c[0x0][0x380] ;  /* 0x0000e000ff0a7b82 */ /* 0x000e700000000a00 */
[----:B------:R-:W2:Y:S08]  /*0720*/  LDC R13, c[0x0][0x3a0] ;  /* 0x0000e800ff0d7b82 */ /* 0x000eb00000000800 */
[----:B------:R-:W3:Y:S01]  /*0730*/  LDC.64 R4, c[0x0][0x388] ;  /* 0x0000e200ff047b82 */ /* 0x000ee20000000a00 */
[----:B-1----:R-:W-:-:S05]  /*0740*/  IMAD.WIDE R10, R19, 0x8, R10 ;  /* 0x00000008130a7825 */ /* 0x002fca00078e020a */
[----:B------:R-:W4:Y:S01]  /*0750*/  LDG.E.64 R20, desc[UR36][R10.64+0x8] ;  /* 0x000008240a147981 */ /* 0x000f22000c1e1b00 */
[----:B--2---:R-:W-:-:S03]  /*0760*/  IMAD.WIDE R12, R13, 0x8, R10 ;  /* 0x000000080d0c7825 */ /* 0x004fc600078e020a */
[----:B------:R-:W2:Y:S04]  /*0770*/  LDG.E.64 R8, desc[UR36][R10.64] ;  /* 0x000000240a087981 */ /* 0x000ea8000c1e1b00 */
[----:B------:R-:W5:Y:S04]  /*0780*/  LDG.E.64 R2, desc[UR36][R12.64] ;  /* 0x000000240c027981 */ /* 0x000f68000c1e1b00 */
[----:B------:R-:W5:Y:S01]  /*0790*/  LDG.E.64 R6, desc[UR36][R12.64+0x8] ;  /* 0x000008240c067981 */ /* 0x000f62000c1e1b00 */
[----:B0-----:R-:W-:Y:S01]  /*07a0*/  FADD R0, -R17, 1 ;  /* 0x3f80000011007421 */ /* 0x001fe20000000100 */
[----:B------:R-:W-:Y:S01]  /*07b0*/  FADD R15, -R18, 1 ;  /* 0x3f800000120f7421 */ /* 0x000fe20000000100 */
[----:B---3--:R-:W-:-:S04]  /*07c0*/  IMAD.WIDE R4, R16, 0x8, R4 ;  /* 0x0000000810047825 */ /* 0x008fc800078e0204 */
[C---:B----4-:R-:W-:Y:S01]  /*07d0*/  FMUL R20, R17.reuse, R20 ;  /* 0x0000001411147220 */ /* 0x050fe20000400000 */
[----:B------:R-:W-:Y:S01]  /*07e0*/  FMUL R22, R17, R21 ;  /* 0x0000001511167220 */ /* 0x000fe20000400000 */
[-C--:B--2---:R-:W-:Y:S01]  /*07f0*/  FMUL R14, R9, R0.reuse ;  /* 0x00000000090e7220 */ /* 0x084fe20000400000 */
[----:B------:R-:W-:Y:S01]  /*0800*/  FMUL R8, R8, R0 ;  /* 0x0000000008087220 */ /* 0x000fe20000400000 */
[C---:B------:R-:W-:Y:S01]  /*0810*/  FMUL R9, R15.reuse, R20 ;  /* 0x000000140f097220 */ /* 0x040fe20000400000 */
[C---:B------:R-:W-:Y:S01]  /*0820*/  FMUL R22, R15.reuse, R22 ;  /* 0x000000160f167220 */ /* 0x040fe20000400000 */
[C---:B-----5:R-:W-:Y:S01]  /*0830*/  FMUL R2, R0.reuse, R2 ;  /* 0x0000000200027220 */ /* 0x060fe20000400000 */
[----:B------:R-:W-:Y:S01]  /*0840*/  FMUL R0, R0, R3 ;  /* 0x0000000300007220 */ /* 0x000fe20000400000 */
[----:B------:R-:W-:Y:S01]  /*0850*/  FFMA R9, R8, R15, R9 ;  /* 0x0000000f08097223 */ /* 0x000fe20000000009 */
[----:B------:R-:W-:Y:S01]  /*0860*/  FFMA R15, R15, R14, R22 ;  /* 0x0000000e0f0f7223 */ /* 0x000fe20000000016 */
[----:B------:R-:W-:-:S02]  /*0870*/  FMUL R6, R17, R6 ;  /* 0x0000000611067220 */ /* 0x000fc40000400000 */
[C---:B------:R-:W-:Y:S01]  /*0880*/  FFMA R9, R18.reuse, R2, R9 ;  /* 0x0000000212097223 */ /* 0x040fe20000000009 */
[C---:B------:R-:W-:Y:S01]  /*0890*/  FFMA R15, R18.reuse, R0, R15 ;  /* 0x00000000120f7223 */ /* 0x040fe2000000000f */
[----:B------:R-:W-:Y:S02]  /*08a0*/  FMUL R0, R17, R7 ;  /* 0x0000000711007220 */ /* 0x000fe40000400000 */
[C---:B------:R-:W-:Y:S02]  /*08b0*/  FFMA R6, R18.reuse, R6, R9 ;  /* 0x0000000612067223 */ /* 0x040fe40000000009 */
[----:B------:R-:W-:-:S05]  /*08c0*/  FFMA R7, R18, R0, R15 ;  /* 0x0000000012077223 */ /* 0x000fca000000000f */
[----:B------:R-:W-:Y:S01]  /*08d0*/  STG.E.64 desc[UR36][R4.64], R6 ;  /* 0x0000000604007986 */ /* 0x000fe2000c101b24 */
[----:B------:R-:W-:Y:S05]  /*08e0*/  EXIT ;  /* 0x000000000000794d */ /* 0x000fea0003800000 */
.L_x_2:
[----:B------:R-:W2:Y:S08]  /*08f0*/  LDC.64 R2, c[0x0][0x388] ;  /* 0x0000e200ff027b82 */ /* 0x000eb00000000a00 */
[----:B------:R-:W3:Y:S01]  /*0900*/  LDC R23, c[0x0][0x3a0] ;  /* 0x0000e800ff177b82 */ /* 0x000ee20000000800 */
[----:B--2---:R-:W-:-:S07]  /*0910*/  IMAD.WIDE R4, R16, 0x8, R2 ;  /* 0x0000000810047825 */ /* 0x004fce00078e0202 */
[----:B------:R-:W1:Y:S01]  /*0920*/  LDC.64 R2, c[0x0][0x380] ;  /* 0x0000e000ff027b82 */ /* 0x000e620000000a00 */
[----:B------:R-:W2:Y:S01]  /*0930*/  LDG.E.64 R4, desc[UR36][R4.64] ;  /* 0x0000002404047981 */ /* 0x000ea2000c1e1b00 */
[----:B------:R-:W-:Y:S01]  /*0940*/  FADD R11, -R17, 1 ;  /* 0x3f800000110b7421 */ /* 0x000fe20000000100 */
[----:B0-----:R-:W-:Y:S01]  /*0950*/  FADD R0, -R18, 1 ;  /* 0x3f80000012007421 */ /* 0x001fe20000000100 */
[----:B-1----:R-:W-:-:S04]  /*0960*/  IMAD.WIDE R2, R19, 0x8, R2 ;  /* 0x0000000813027825 */ /* 0x002fc800078e0202 */
[CC--:B--2---:R-:W-:Y:S01]  /*0970*/  FMUL R7, R11.reuse, R4.reuse ;  /* 0x000000040b077220 */ /* 0x0c4fe20000400000 */
[-C--:B------:R-:W-:Y:S01]  /*0980*/  FMUL R11, R11, R5.reuse ;  /* 0x000000050b0b7220 */ /* 0x080fe20000400000 */
[C---:B------:R-:W-:Y:S01]  /*0990*/  FMUL R13, R17.reuse, R5 ;  /* 0x00000005110d7220 */ /* 0x040fe20000400000 */
[----:B------:R-:W-:Y:S01]  /*09a0*/  FMUL R17, R17, R4 ;  /* 0x0000000411117220 */ /* 0x000fe20000400000 */
[-C--:B------:R-:W-:Y:S01]  /*09b0*/  FMUL R9, R0, R7.reuse ;  /* 0x0000000700097220 */ /* 0x080fe20000400000 */
[----:B------:R-:W-:Y:S01]  /*09c0*/  FMUL R19, R18, R7 ;  /* 0x0000000712137220 */ /* 0x000fe20000400000 */
[-C--:B------:R-:W-:Y:S01]  /*09d0*/  FMUL R7, R0, R11.reuse ;  /* 0x0000000b00077220 */ /* 0x080fe20000400000 */
[----:B------:R-:W-:Y:S01]  /*09e0*/  FMUL R21, R18, R11 ;  /* 0x0000000b12157220 */ /* 0x000fe20000400000 */
[C---:B------:R-:W-:Y:S01]  /*09f0*/  FMUL R11, R0.reuse, R13 ;  /* 0x0000000d000b7220 */ /* 0x040fe20000400000 */
[-C--:B------:R-:W-:Y:S01]  /*0a00*/  FMUL R15, R0, R17.reuse ;  /* 0x00000011000f7220 */ /* 0x080fe20000400000 */
[----:B---3--:R-:W-:Y:S01]  /*0a10*/  IMAD.WIDE R4, R23, 0x8, R2 ;  /* 0x0000000817047825 */ /* 0x008fe200078e0202 */
[----:B------:R-:W-:Y:S03]  /*0a20*/  REDG.E.ADD.F32.FTZ.RN.STRONG.GPU desc[UR36][R2.64], R9 ;  /* 0x00000009020079a6 */ /* 0x000fe6000c12f324 */
[C---:B------:R-:W-:Y:S01]  /*0a30*/  FMUL R17, R18.reuse, R17 ;  /* 0x0000001112117220 */ /* 0x040fe20000400000 */
[----:B------:R-:W-:Y:S01]  /*0a40*/  FMUL R13, R18, R13 ;  /* 0x0000000d120d7220 */ /* 0x000fe20000400000 */
[----:B------:R-:W-:Y:S04]  /*0a50*/  REDG.E.ADD.F32.FTZ.RN.STRONG.GPU desc[UR36][R2.64+0x4], R7 ;  /* 0x00000407020079a6 */ /* 0x000fe8000c12f324 */
[----:B------:R-:W-:Y:S04]  /*0a60*/  REDG.E.ADD.F32.FTZ.RN.STRONG.GPU desc[UR36][R2.64+0xc], R11 ;  /* 0x00000c0b020079a6 */ /* 0x000fe8000c12f324 */
[----:B------:R-:W-:Y:S04]  /*0a70*/  REDG.E.ADD.F32.FTZ.RN.STRONG.GPU desc[UR36][R2.64+0x8], R15 ;  /* 0x0000080f020079a6 */ /* 0x000fe8000c12f324 */
[----:B------:R-:W-:Y:S04]  /*0a80*/  REDG.E.ADD.F32.FTZ.RN.STRONG.GPU desc[UR36][R4.64], R19 ;  /* 0x00000013040079a6 */ /* 0x000fe8000c12f324 */
[----:B------:R-:W-:Y:S04]  /*0a90*/  REDG.E.ADD.F32.FTZ.RN.STRONG.GPU desc[UR36][R4.64+0x4], R21 ;  /* 0x00000415040079a6 */ /* 0x000fe8000c12f324 */
[----:B------:R-:W-:Y:S04]  /*0aa0*/  REDG.E.ADD.F32.FTZ.RN.STRONG.GPU desc[UR36][R4.64+0x8], R17 ;  /* 0x00000811040079a6 */ /* 0x000fe8000c12f324 */
[----:B------:R-:W-:Y:S01]  /*0ab0*/  REDG.E.ADD.F32.FTZ.RN.STRONG.GPU desc[UR36][R4.64+0xc], R13 ;  /* 0x00000c0d040079a6 */ /* 0x000fe2000c12f324 */
[----:B------:R-:W-:Y:S05]  /*0ac0*/  EXIT ;  /* 0x000000000000794d */ /* 0x000fea0003800000 */
.L_x_3:
[----:B------:R-:W-:-:S00]  /*0ad0*/  BRA `(.L_x_3) ;  /* 0xfffffffc00fc7947 */ /* 0x000fc0000383ffff */
[----:B------:R-:W-:-:S00]  /*0ae0*/  NOP ;  /* 0x0000000000007918 */ /* 0x000fc00000000000 */
        /* <DEDUP_REMOVED lines=9> */
.L_x_4:


//--------------------- .nv.global.init           --------------------------
	.section	.nv.global.init,"aw",@progbits
.nv.global.init:
	.type		$str$1,@object
	.size		$str$1,($str - $str$1)
$str$1:
        /*0000*/ 	.byte	0x2f, 0x74, 0x6d, 0x70, 0x2f, 0x73, 0x61, 0x73, 0x73, 0x5f, 0x63, 0x75, 0x5f, 0x6a, 0x77, 0x6e
        /*0010*/ 	.byte	0x62, 0x32, 0x38, 0x6b, 0x65, 0x2f, 0x6b, 0x2e, 0x63, 0x75, 0x00
	.type		$str,@object
	.size		$str,(__unnamed_1 - $str)
$str:
        /*001b*/ 	.byte	0x31, 0x2e, 0x30, 0x66, 0x20, 0x3e, 0x3d, 0x20, 0x73, 0x78, 0x66, 0x20, 0x26, 0x26, 0x20, 0x73
        /*002b*/ 	.byte	0x78, 0x66, 0x20, 0x3e, 0x3d, 0x20, 0x30, 0x2e, 0x30, 0x66, 0x20, 0x26, 0x26, 0x20, 0x31, 0x2e
        /*003b*/ 	.byte	0x30, 0x66, 0x20, 0x3e, 0x3d, 0x20, 0x73, 0x79, 0x66, 0x20, 0x26, 0x26, 0x20, 0x73, 0x79, 0x66
        /*004b*/ 	.byte	0x20, 0x3e, 0x3d, 0x20, 0x30, 0x2e, 0x30, 0x66, 0x00
	.type		__unnamed_1,@object
	.size		__unnamed_1,(.L_0 - __unnamed_1)
__unnamed_1:
        /*0054*/ 	.byte	0x76, 0x6f, 0x69, 0x64, 0x20, 0x70, 0x61, 0x74, 0x63, 0x68, 0x28, 0x66, 0x6c, 0x6f, 0x61, 0x74
        /*0064*/ 	.byte	0x32, 0x20, 0x2a, 0x2c, 0x20, 0x66, 0x6c, 0x6f, 0x61, 0x74, 0x32, 0x20, 0x2a, 0x2c, 0x20, 0x63
        /*0074*/ 	.byte	0x6f, 0x6e, 0x73, 0x74, 0x20, 0x66, 0x6c, 0x6f, 0x61, 0x74, 0x32, 0x20, 0x2a, 0x2c, 0x20, 0x69
        /*0084*/ 	.byte	0x6e, 0x74, 0x2c, 0x20, 0x69, 0x6e, 0x74, 0x2c, 0x20, 0x69, 0x6e, 0x74, 0x2c, 0x20, 0x69, 0x6e
        /*0094*/ 	.byte	0x74, 0x2c, 0x20, 0x69, 0x6e, 0x74, 0x2c, 0x20, 0x69, 0x6e, 0x74, 0x2c, 0x20, 0x5f, 0x5f, 0x6e
        /*00a4*/ 	.byte	0x76, 0x5f, 0x62, 0x6f, 0x6f, 0x6c, 0x29, 0x00
.L_0:


//--------------------- .nv.shared.reserved.0     --------------------------
	.section	.nv.shared.reserved.0,"aw",@nobits
	.weak		__nv_reservedSMEM_offset_0_alias
	.size		__nv_reservedSMEM_offset_0_alias, 0, 64
	.other		__nv_reservedSMEM_offset_0_alias,@"STO_CUDA_RESERVED_SHARED STV_DEFAULT"
__nv_reservedSMEM_offset_0_alias:
	.zero		0
	.zero		64


//--------------------- .nv.constant0.patch       --------------------------
	.section	.nv.constant0.patch,"a",@progbits
	.sectionflags	@""
	.align	4
.nv.constant0.patch:
	.zero		945


//--------------------- SYMBOLS --------------------------

	.type		.nv.reservedSmem.offset0,@object
	.size		.nv.reservedSmem.offset0,0x4
	.type		__assertfail,@function
